//
// Generated by NVIDIA NVVM Compiler
//
// Compiler Build ID: CL-36424714
// Cuda compilation tools, release 13.0, V13.0.88
// Based on NVVM 20.0.0
//

.version 9.0
.target sm_100
.address_size 64

	// .globl	_Z15addArraysKernelPfS_S_i

.visible .entry _Z15addArraysKernelPfS_S_i(
	.param .u64 .ptr .align 1 _Z15addArraysKernelPfS_S_i_param_0,
	.param .u64 .ptr .align 1 _Z15addArraysKernelPfS_S_i_param_1,
	.param .u64 .ptr .align 1 _Z15addArraysKernelPfS_S_i_param_2,
	.param .u32 _Z15addArraysKernelPfS_S_i_param_3
)
{
	.reg .pred 	%p<2>;
	.reg .b32 	%r<6>;
	.reg .b32 	%f<4>;
	.reg .b64 	%rd<11>;

	ld.param.u64 	%rd1, [_Z15addArraysKernelPfS_S_i_param_0];
	ld.param.u64 	%rd2, [_Z15addArraysKernelPfS_S_i_param_1];
	ld.param.u64 	%rd3, [_Z15addArraysKernelPfS_S_i_param_2];
	ld.param.u32 	%r2, [_Z15addArraysKernelPfS_S_i_param_3];
	mov.u32 	%r3, %tid.x;
	mov.u32 	%r4, %ntid.x;
	mov.u32 	%r5, %ctaid.x;
	mad.lo.s32 	%r1, %r4, %r5, %r3;
	setp.ge.s32 	%p1, %r1, %r2;
	@%p1 bra 	$L__BB0_2;
	cvta.to.global.u64 	%rd4, %rd1;
	cvta.to.global.u64 	%rd5, %rd2;
	cvta.to.global.u64 	%rd6, %rd3;
	mul.wide.s32 	%rd7, %r1, 4;
	add.s64 	%rd8, %rd4, %rd7;
	ld.global.f32 	%f1, [%rd8];
	add.s64 	%rd9, %rd5, %rd7;
	ld.global.f32 	%f2, [%rd9];
	add.f32 	%f3, %f1, %f2;
	add.s64 	%rd10, %rd6, %rd7;
	st.global.f32 	[%rd10], %f3;
$L__BB0_2:
	ret;

}


// ===== COMPILED SASS (sm_100) =====

	.target	sm_100

	.elftype	@"ET_EXEC"


//--------------------- .note.nv.tkinfo           --------------------------
	.section	.note.nv.tkinfo,"",@"SHT_NOTE"
	.sectionflags	@"SHF_NOTE_NV_TKINFO"
	.tkinfo
        /*0018*/ 	.word	0x00000002
        /*0030*/ 	.string	""
        /*0030*/ 	.string	"ptxas"
        /*0030*/ 	.string	"Cuda compilation tools, release 13.0, V13.0.88"
        /*0030*/ 	.string	"Build cuda_13.0.r13.0/compiler.36424714_0"
        /*0030*/ 	.string	"-arch sm_100 -m 64 "



//--------------------- .note.nv.cuinfo           --------------------------
	.section	.note.nv.cuinfo,"",@"SHT_NOTE"
	.sectionflags	@"SHF_NOTE_NV_CUINFO"
        /*0018*/ 	.short	0x0002
        /*001a*/ 	.short	0x0064
        /*001c*/ 	.short	0x0082
	.zero		2


//--------------------- .nv.info                  --------------------------
	.section	.nv.info,"",@"SHT_CUDA_INFO"
	.align	4


	//----- nvinfo : EIATTR_REGCOUNT
	.align		4
        /*0000*/ 	.byte	0x04, 0x2f
        /*0002*/ 	.short	(.L_1 - .L_0)
	.align		4
.L_0:
        /*0004*/ 	.word	index@(_Z15addArraysKernelPfS_S_i)
        /*0008*/ 	.word	0x0000000c


	//----- nvinfo : EIATTR_FRAME_SIZE
	.align		4
.L_1:
        /*000c*/ 	.byte	0x04, 0x11
        /*000e*/ 	.short	(.L_3 - .L_2)
	.align		4
.L_2:
        /*0010*/ 	.word	index@(_Z15addArraysKernelPfS_S_i)
        /*0014*/ 	.word	0x00000000


	//----- nvinfo : EIATTR_MIN_STACK_SIZE
	.align		4
.L_3:
        /*0018*/ 	.byte	0x04, 0x12
        /*001a*/ 	.short	(.L_5 - .L_4)
	.align		4
.L_4:
        /*001c*/ 	.word	index@(_Z15addArraysKernelPfS_S_i)
        /*0020*/ 	.word	0x00000000
.L_5:


//--------------------- .nv.compat                --------------------------
	.section	.nv.compat,"",@"SHT_CUDA_COMPAT_INFO"
	.align	4
        /*0000*/ 	.byte	0x02, 0x09, 0x00, 0x00, 0x02, 0x02, 0x01, 0x00, 0x02, 0x05, 0x05, 0x00, 0x03, 0x07, 0x01, 0x01
        /*0010*/ 	.byte	0x02, 0x03, 0x00, 0x00, 0x02, 0x06, 0x01, 0x00, 0x04, 0x0b, 0x08, 0x00, 0x09, 0x00, 0x00, 0x00
        /*0020*/ 	.byte	0x00, 0x00, 0x00, 0x00


//--------------------- .nv.info._Z15addArraysKernelPfS_S_i --------------------------
	.section	.nv.info._Z15addArraysKernelPfS_S_i,"",@"SHT_CUDA_INFO"
	.sectionflags	@""
	.align	4


	//----- nvinfo : EIATTR_CUDA_API_VERSION
	.align		4
        /*0000*/ 	.byte	0x04, 0x37
        /*0002*/ 	.short	(.L_7 - .L_6)
.L_6:
        /*0004*/ 	.word	0x00000082


	//----- nvinfo : EIATTR_KPARAM_INFO
	.align		4
.L_7:
        /*0008*/ 	.byte	0x04, 0x17
        /*000a*/ 	.short	(.L_9 - .L_8)
.L_8:
        /*000c*/ 	.word	0x00000000
        /*0010*/ 	.short	0x0003
        /*0012*/ 	.short	0x0018
        /*0014*/ 	.byte	0x00, 0xf0, 0x11, 0x00


	//----- nvinfo : EIATTR_KPARAM_INFO
	.align		4
.L_9:
        /*0018*/ 	.byte	0x04, 0x17
        /*001a*/ 	.short	(.L_11 - .L_10)
.L_10:
        /*001c*/ 	.word	0x00000000
        /*0020*/ 	.short	0x0002
        /*0022*/ 	.short	0x0010
        /*0024*/ 	.byte	0x00, 0xf5, 0x21, 0x00


	//----- nvinfo : EIATTR_KPARAM_INFO
	.align		4
.L_11:
        /*0028*/ 	.byte	0x04, 0x17
        /*002a*/ 	.short	(.L_13 - .L_12)
.L_12:
        /*002c*/ 	.word	0x00000000
        /*0030*/ 	.short	0x0001
        /*0032*/ 	.short	0x0008
        /*0034*/ 	.byte	0x00, 0xf5, 0x21, 0x00


	//----- nvinfo : EIATTR_KPARAM_INFO
	.align		4
.L_13:
        /*0038*/ 	.byte	0x04, 0x17
        /*003a*/ 	.short	(.L_15 - .L_14)
.L_14:
        /*003c*/ 	.word	0x00000000
        /*0040*/ 	.short	0x0000
        /*0042*/ 	.short	0x0000
        /*0044*/ 	.byte	0x00, 0xf5, 0x21, 0x00


	//----- nvinfo : EIATTR_SPARSE_MMA_MASK
	.align		4
.L_15:
        /*0048*/ 	.byte	0x03, 0x50
        /*004a*/ 	.short	0x0000


	//----- nvinfo : EIATTR_MAXREG_COUNT
	.align		4
        /*004c*/ 	.byte	0x03, 0x1b
        /*004e*/ 	.short	0x00ff


	//----- nvinfo : EIATTR_MERCURY_ISA_VERSION
	.align		4
        /*0050*/ 	.byte	0x03, 0x5f
        /*0052*/ 	.short	0x0101


	//----- nvinfo : EIATTR_VRC_CTA_INIT_COUNT
	.align		4
        /*0054*/ 	.byte	0x02, 0x4a
	.zero		1
	.zero		1


	//----- nvinfo : EIATTR_EXIT_INSTR_OFFSETS
	.align		4
        /*0058*/ 	.byte	0x04, 0x1c
        /*005a*/ 	.short	(.L_17 - .L_16)


	//   ....[0]....
.L_16:
        /*005c*/ 	.word	0x00000070


	//   ....[1]....
        /*0060*/ 	.word	0x00000130


	//----- nvinfo : EIATTR_CBANK_PARAM_SIZE
	.align		4
.L_17:
        /*0064*/ 	.byte	0x03, 0x19
        /*0066*/ 	.short	0x001c


	//----- nvinfo : EIATTR_PARAM_CBANK
	.align		4
        /*0068*/ 	.byte	0x04, 0x0a
        /*006a*/ 	.short	(.L_19 - .L_18)
	.align		4
.L_18:
        /*006c*/ 	.word	index@(.nv.constant0._Z15addArraysKernelPfS_S_i)
        /*0070*/ 	.short	0x0380
        /*0072*/ 	.short	0x001c


	//----- nvinfo : EIATTR_SW_WAR
	.align		4
.L_19:
        /*0074*/ 	.byte	0x04, 0x36
        /*0076*/ 	.short	(.L_21 - .L_20)
.L_20:
        /*0078*/ 	.word	0x00000008
.L_21:


//--------------------- .nv.callgraph             --------------------------
	.section	.nv.callgraph,"",@"SHT_CUDA_CALLGRAPH"
	.align	4
	.sectionentsize	8
	.align		4
        /*0000*/ 	.word	0x00000000
	.align		4
        /*0004*/ 	.word	0xffffffff
	.align		4
        /*0008*/ 	.word	0x00000000
	.align		4
        /*000c*/ 	.word	0xfffffffe
	.align		4
        /*0010*/ 	.word	0x00000000
	.align		4
        /*0014*/ 	.word	0xfffffffd
	.align		4
        /*0018*/ 	.word	0x00000000
	.align		4
        /*001c*/ 	.word	0xfffffffc


//--------------------- .text._Z15addArraysKernelPfS_S_i --------------------------
	.section	.text._Z15addArraysKernelPfS_S_i,"ax",@progbits
	.align	128
        .global         _Z15addArraysKernelPfS_S_i
        .type           _Z15addArraysKernelPfS_S_i,@function
        .size           _Z15addArraysKernelPfS_S_i,(.L_x_1 - _Z15addArraysKernelPfS_S_i)
        .other          _Z15addArraysKernelPfS_S_i,@"STO_CUDA_ENTRY STV_DEFAULT"
_Z15addArraysKernelPfS_S_i:
.text._Z15addArraysKernelPfS_S_i:
[----:B------:R-:W-:Y:S01]  /*0000*/  LDC R1, c[0x0][0x37c] ;  /* 0x0000df00ff017b82 */ /* 0x000fe20000000800 */
[----:B------:R-:W0:Y:S01]  /*0010*/  S2R R9, SR_TID.X ;  /* 0x0000000000097919 */ /* 0x000e220000002100 */
[----:B------:R-:W0:Y:S01]  /*0020*/  LDCU UR4, c[0x0][0x360] ;  /* 0x00006c00ff0477ac */ /* 0x000e220008000800 */
[----:B------:R-:W0:Y:S01]  /*0030*/  S2R R0, SR_CTAID.X ;  /* 0x0000000000007919 */ /* 0x000e220000002500 */
[----:B------:R-:W1:Y:S01]  /*0040*/  LDCU UR5, c[0x0][0x398] ;  /* 0x00007300ff0577ac */ /* 0x000e620008000800 */
[----:B0-----:R-:W-:-:S05]  /*0050*/  IMAD R9, R0, UR4, R9 ;  /* 0x0000000400097c24 */ /* 0x001fca000f8e0209 */
[----:B-1----:R-:W-:-:S13]  /*0060*/  ISETP.GE.AND P0, PT, R9, UR5, PT ;  /* 0x0000000509007c0c */ /* 0x002fda000bf06270 */
[----:B------:R-:W-:Y:S05]  /*0070*/  @P0 EXIT ;  /* 0x000000000000094d */ /* 0x000fea0003800000 */
[----:B------:R-:W0:Y:S01]  /*0080*/  LDC.64 R2, c[0x0][0x380] ;  /* 0x0000e000ff027b82 */ /* 0x000e220000000a00 */
[----:B------:R-:W1:Y:S07]  /*0090*/  LDCU.64 UR4, c[0x0][0x358] ;  /* 0x00006b00ff0477ac */ /* 0x000e6e0008000a00 */
[----:B------:R-:W2:Y:S08]  /*00a0*/  LDC.64 R4, c[0x0][0x388] ;  /* 0x0000e200ff047b82 */ /* 0x000eb00000000a00 */
[----:B------:R-:W3:Y:S01]  /*00b0*/  LDC.64 R6, c[0x0][0x390] ;  /* 0x0000e400ff067b82 */ /* 0x000ee20000000a00 */
[----:B0-----:R-:W-:-:S06]  /*00c0*/  IMAD.WIDE R2, R9, 0x4, R2 ;  /* 0x0000000409027825 */ /* 0x001fcc00078e0202 */
[----:B-1----:R-:W4:Y:S01]  /*00d0*/  LDG.E R2, desc[UR4][R2.64] ;  /* 0x0000000402027981 */ /* 0x002f22000c1e1900 */
[----:B--2---:R-:W-:-:S06]  /*00e0*/  IMAD.WIDE R4, R9, 0x4, R4 ;  /* 0x0000000409047825 */ /* 0x004fcc00078e0204 */
[----:B------:R-:W4:Y:S01]  /*00f0*/  LDG.E R5, desc[UR4][R4.64] ;  /* 0x0000000404057981 */ /* 0x000f22000c1e1900 */
[----:B---3--:R-:W-:-:S04]  /*0100*/  IMAD.WIDE R6, R9, 0x4, R6 ;  /* 0x0000000409067825 */ /* 0x008fc800078e0206 */
[----:B----4-:R-:W-:-:S05]  /*0110*/  FADD R9, R2, R5 ;  /* 0x0000000502097221 */ /* 0x010fca0000000000 */
[----:B------:R-:W-:Y:S01]  /*0120*/  STG.E desc[UR4][R6.64], R9 ;  /* 0x0000000906007986 */ /* 0x000fe2000c101904 */
[----:B------:R-:W-:Y:S05]  /*0130*/  EXIT ;  /* 0x000000000000794d */ /* 0x000fea0003800000 */
.L_x_0:
[----:B------:R-:W-:-:S00]  /*0140*/  BRA `(.L_x_0) ;  /* 0xfffffffc00fc7947 */ /* 0x000fc0000383ffff */
[----:B------:R-:W-:-:S00]  /*0150*/  NOP ;  /* 0x0000000000007918 */ /* 0x000fc00000000000 */
        /* <DEDUP_REMOVED lines=10> */
.L_x_1:


//--------------------- .nv.shared.reserved.0     --------------------------
	.section	.nv.shared.reserved.0,"aw",@nobits
	.weak		__nv_reservedSMEM_offset_0_alias
	.size		__nv_reservedSMEM_offset_0_alias, 0, 64
	.other		__nv_reservedSMEM_offset_0_alias,@"STO_CUDA_RESERVED_SHARED STV_DEFAULT"
__nv_reservedSMEM_offset_0_alias:
	.zero		0
	.zero		64


//--------------------- .nv.constant0._Z15addArraysKernelPfS_S_i --------------------------
	.section	.nv.constant0._Z15addArraysKernelPfS_S_i,"a",@progbits
	.sectionflags	@""
	.align	4
.nv.constant0._Z15addArraysKernelPfS_S_i:
	.zero		924


//--------------------- SYMBOLS --------------------------

	.type		.nv.reservedSmem.offset0,@object
	.size		.nv.reservedSmem.offset0,0x4
